//
// Generated by NVIDIA NVVM Compiler
//
// Compiler Build ID: CL-36424714
// Cuda compilation tools, release 13.0, V13.0.88
// Based on NVVM 20.0.0
//

.version 9.0
.target sm_100
.address_size 64

	// .globl	_Z14compute_kernelPfPKfii

.visible .entry _Z14compute_kernelPfPKfii(
	.param .u64 .ptr .align 1 _Z14compute_kernelPfPKfii_param_0,
	.param .u64 .ptr .align 1 _Z14compute_kernelPfPKfii_param_1,
	.param .u32 _Z14compute_kernelPfPKfii_param_2,
	.param .u32 _Z14compute_kernelPfPKfii_param_3
)
{
	.reg .pred 	%p<7>;
	.reg .b32 	%r<17>;
	.reg .b32 	%f<18>;
	.reg .b64 	%rd<9>;

	ld.param.u64 	%rd1, [_Z14compute_kernelPfPKfii_param_0];
	ld.param.u64 	%rd2, [_Z14compute_kernelPfPKfii_param_1];
	ld.param.u32 	%r10, [_Z14compute_kernelPfPKfii_param_2];
	ld.param.u32 	%r9, [_Z14compute_kernelPfPKfii_param_3];
	mov.u32 	%r11, %ctaid.x;
	mov.u32 	%r12, %ntid.x;
	mov.u32 	%r13, %tid.x;
	mad.lo.s32 	%r1, %r11, %r12, %r13;
	setp.ge.s32 	%p1, %r1, %r10;
	@%p1 bra 	$L__BB0_9;
	cvta.to.global.u64 	%rd3, %rd2;
	mul.wide.s32 	%rd4, %r1, 4;
	add.s64 	%rd5, %rd3, %rd4;
	ld.global.f32 	%f17, [%rd5];
	setp.lt.s32 	%p2, %r9, 1;
	@%p2 bra 	$L__BB0_8;
	and.b32  	%r2, %r9, 3;
	setp.lt.u32 	%p3, %r9, 4;
	@%p3 bra 	$L__BB0_5;
	and.b32  	%r14, %r9, 2147483644;
	neg.s32 	%r15, %r14;
$L__BB0_4:
	fma.rn.f32 	%f10, %f17, 0f3F800001, 0f33D6BF95;
	fma.rn.f32 	%f11, %f10, 0f3F800001, 0f33D6BF95;
	fma.rn.f32 	%f12, %f11, 0f3F800001, 0f33D6BF95;
	fma.rn.f32 	%f17, %f12, 0f3F800001, 0f33D6BF95;
	add.s32 	%r15, %r15, 4;
	setp.ne.s32 	%p4, %r15, 0;
	@%p4 bra 	$L__BB0_4;
$L__BB0_5:
	setp.eq.s32 	%p5, %r2, 0;
	@%p5 bra 	$L__BB0_8;
	neg.s32 	%r16, %r2;
$L__BB0_7:
	.pragma "nounroll";
	fma.rn.f32 	%f17, %f17, 0f3F800001, 0f33D6BF95;
	add.s32 	%r16, %r16, 1;
	setp.ne.s32 	%p6, %r16, 0;
	@%p6 bra 	$L__BB0_7;
$L__BB0_8:
	cvta.to.global.u64 	%rd6, %rd1;
	add.s64 	%rd8, %rd6, %rd4;
	st.global.f32 	[%rd8], %f17;
$L__BB0_9:
	ret;

}


// ===== COMPILED SASS (sm_100) =====

	.target	sm_100

	.elftype	@"ET_EXEC"


//--------------------- .note.nv.tkinfo           --------------------------
	.section	.note.nv.tkinfo,"",@"SHT_NOTE"
	.sectionflags	@"SHF_NOTE_NV_TKINFO"
	.tkinfo
        /*0018*/ 	.word	0x00000002
        /*0030*/ 	.string	""
        /*0030*/ 	.string	"ptxas"
        /*0030*/ 	.string	"Cuda compilation tools, release 13.0, V13.0.88"
        /*0030*/ 	.string	"Build cuda_13.0.r13.0/compiler.36424714_0"
        /*0030*/ 	.string	"-arch sm_100 -m 64 "



//--------------------- .note.nv.cuinfo           --------------------------
	.section	.note.nv.cuinfo,"",@"SHT_NOTE"
	.sectionflags	@"SHF_NOTE_NV_CUINFO"
        /*0018*/ 	.short	0x0002
        /*001a*/ 	.short	0x0064
        /*001c*/ 	.short	0x0082
	.zero		2


//--------------------- .nv.info                  --------------------------
	.section	.nv.info,"",@"SHT_CUDA_INFO"
	.align	4


	//----- nvinfo : EIATTR_REGCOUNT
	.align		4
        /*0000*/ 	.byte	0x04, 0x2f
        /*0002*/ 	.short	(.L_1 - .L_0)
	.align		4
.L_0:
        /*0004*/ 	.word	index@(_Z14compute_kernelPfPKfii)
        /*0008*/ 	.word	0x00000008


	//----- nvinfo : EIATTR_FRAME_SIZE
	.align		4
.L_1:
        /*000c*/ 	.byte	0x04, 0x11
        /*000e*/ 	.short	(.L_3 - .L_2)
	.align		4
.L_2:
        /*0010*/ 	.word	index@(_Z14compute_kernelPfPKfii)
        /*0014*/ 	.word	0x00000000


	//----- nvinfo : EIATTR_MIN_STACK_SIZE
	.align		4
.L_3:
        /*0018*/ 	.byte	0x04, 0x12
        /*001a*/ 	.short	(.L_5 - .L_4)
	.align		4
.L_4:
        /*001c*/ 	.word	index@(_Z14compute_kernelPfPKfii)
        /*0020*/ 	.word	0x00000000
.L_5:


//--------------------- .nv.compat                --------------------------
	.section	.nv.compat,"",@"SHT_CUDA_COMPAT_INFO"
	.align	4
        /*0000*/ 	.byte	0x02, 0x09, 0x00, 0x00, 0x02, 0x02, 0x01, 0x00, 0x02, 0x05, 0x05, 0x00, 0x03, 0x07, 0x01, 0x01
        /*0010*/ 	.byte	0x02, 0x03, 0x00, 0x00, 0x02, 0x06, 0x01, 0x00, 0x04, 0x0b, 0x08, 0x00, 0x09, 0x00, 0x00, 0x00
        /*0020*/ 	.byte	0x00, 0x00, 0x00, 0x00


//--------------------- .nv.info._Z14compute_kernelPfPKfii --------------------------
	.section	.nv.info._Z14compute_kernelPfPKfii,"",@"SHT_CUDA_INFO"
	.sectionflags	@""
	.align	4


	//----- nvinfo : EIATTR_CUDA_API_VERSION
	.align		4
        /*0000*/ 	.byte	0x04, 0x37
        /*0002*/ 	.short	(.L_7 - .L_6)
.L_6:
        /*0004*/ 	.word	0x00000082


	//----- nvinfo : EIATTR_KPARAM_INFO
	.align		4
.L_7:
        /*0008*/ 	.byte	0x04, 0x17
        /*000a*/ 	.short	(.L_9 - .L_8)
.L_8:
        /*000c*/ 	.word	0x00000000
        /*0010*/ 	.short	0x0003
        /*0012*/ 	.short	0x0014
        /*0014*/ 	.byte	0x00, 0xf0, 0x11, 0x00


	//----- nvinfo : EIATTR_KPARAM_INFO
	.align		4
.L_9:
        /*0018*/ 	.byte	0x04, 0x17
        /*001a*/ 	.short	(.L_11 - .L_10)
.L_10:
        /*001c*/ 	.word	0x00000000
        /*0020*/ 	.short	0x0002
        /*0022*/ 	.short	0x0010
        /*0024*/ 	.byte	0x00, 0xf0, 0x11, 0x00


	//----- nvinfo : EIATTR_KPARAM_INFO
	.align		4
.L_11:
        /*0028*/ 	.byte	0x04, 0x17
        /*002a*/ 	.short	(.L_13 - .L_12)
.L_12:
        /*002c*/ 	.word	0x00000000
        /*0030*/ 	.short	0x0001
        /*0032*/ 	.short	0x0008
        /*0034*/ 	.byte	0x00, 0xf5, 0x21, 0x00


	//----- nvinfo : EIATTR_KPARAM_INFO
	.align		4
.L_13:
        /*0038*/ 	.byte	0x04, 0x17
        /*003a*/ 	.short	(.L_15 - .L_14)
.L_14:
        /*003c*/ 	.word	0x00000000
        /*0040*/ 	.short	0x0000
        /*0042*/ 	.short	0x0000
        /*0044*/ 	.byte	0x00, 0xf5, 0x21, 0x00


	//----- nvinfo : EIATTR_SPARSE_MMA_MASK
	.align		4
.L_15:
        /*0048*/ 	.byte	0x03, 0x50
        /*004a*/ 	.short	0x0000


	//----- nvinfo : EIATTR_MAXREG_COUNT
	.align		4
        /*004c*/ 	.byte	0x03, 0x1b
        /*004e*/ 	.short	0x00ff


	//----- nvinfo : EIATTR_MERCURY_ISA_VERSION
	.align		4
        /*0050*/ 	.byte	0x03, 0x5f
        /*0052*/ 	.short	0x0101


	//----- nvinfo : EIATTR_VRC_CTA_INIT_COUNT
	.align		4
        /*0054*/ 	.byte	0x02, 0x4a
	.zero		1
	.zero		1


	//----- nvinfo : EIATTR_EXIT_INSTR_OFFSETS
	.align		4
        /*0058*/ 	.byte	0x04, 0x1c
        /*005a*/ 	.short	(.L_17 - .L_16)


	//   ....[0]....
.L_16:
        /*005c*/ 	.word	0x00000070


	//   ....[1]....
        /*0060*/ 	.word	0x00000520


	//----- nvinfo : EIATTR_CBANK_PARAM_SIZE
	.align		4
.L_17:
        /*0064*/ 	.byte	0x03, 0x19
        /*0066*/ 	.short	0x0018


	//----- nvinfo : EIATTR_PARAM_CBANK
	.align		4
        /*0068*/ 	.byte	0x04, 0x0a
        /*006a*/ 	.short	(.L_19 - .L_18)
	.align		4
.L_18:
        /*006c*/ 	.word	index@(.nv.constant0._Z14compute_kernelPfPKfii)
        /*0070*/ 	.short	0x0380
        /*0072*/ 	.short	0x0018


	//----- nvinfo : EIATTR_SW_WAR
	.align		4
.L_19:
        /*0074*/ 	.byte	0x04, 0x36
        /*0076*/ 	.short	(.L_21 - .L_20)
.L_20:
        /*0078*/ 	.word	0x00000008
.L_21:


//--------------------- .nv.callgraph             --------------------------
	.section	.nv.callgraph,"",@"SHT_CUDA_CALLGRAPH"
	.align	4
	.sectionentsize	8
	.align		4
        /*0000*/ 	.word	0x00000000
	.align		4
        /*0004*/ 	.word	0xffffffff
	.align		4
        /*0008*/ 	.word	0x00000000
	.align		4
        /*000c*/ 	.word	0xfffffffe
	.align		4
        /*0010*/ 	.word	0x00000000
	.align		4
        /*0014*/ 	.word	0xfffffffd
	.align		4
        /*0018*/ 	.word	0x00000000
	.align		4
        /*001c*/ 	.word	0xfffffffc


//--------------------- .text._Z14compute_kernelPfPKfii --------------------------
	.section	.text._Z14compute_kernelPfPKfii,"ax",@progbits
	.align	128
        .global         _Z14compute_kernelPfPKfii
        .type           _Z14compute_kernelPfPKfii,@function
        .size           _Z14compute_kernelPfPKfii,(.L_x_9 - _Z14compute_kernelPfPKfii)
        .other          _Z14compute_kernelPfPKfii,@"STO_CUDA_ENTRY STV_DEFAULT"
_Z14compute_kernelPfPKfii:
.text._Z14compute_kernelPfPKfii:
[----:B------:R-:W-:Y:S01]  /*0000*/  LDC R1, c[0x0][0x37c] ;  /* 0x0000df00ff017b82 */ /* 0x000fe20000000800 */
[----:B------:R-:W0:Y:S07]  /*0010*/  S2R R3, SR_TID.X ;  /* 0x0000000000037919 */ /* 0x000e2e0000002100 */
[----:B------:R-:W0:Y:S01]  /*0020*/  S2UR UR4, SR_CTAID.X ;  /* 0x00000000000479c3 */ /* 0x000e220000002500 */
[----:B------:R-:W1:Y:S07]  /*0030*/  LDCU UR5, c[0x0][0x390] ;  /* 0x00007200ff0577ac */ /* 0x000e6e0008000800 */
[----:B------:R-:W0:Y:S02]  /*0040*/  LDC R0, c[0x0][0x360] ;  /* 0x0000d800ff007b82 */ /* 0x000e240000000800 */
[----:B0-----:R-:W-:-:S05]  /*0050*/  IMAD R0, R0, UR4, R3 ;  /* 0x0000000400007c24 */ /* 0x001fca000f8e0203 */
[----:B-1----:R-:W-:-:S13]  /*0060*/  ISETP.GE.AND P0, PT, R0, UR5, PT ;  /* 0x0000000500007c0c */ /* 0x002fda000bf06270 */
[----:B------:R-:W-:Y:S05]  /*0070*/  @P0 EXIT ;  /* 0x000000000000094d */ /* 0x000fea0003800000 */
[----:B------:R-:W0:Y:S01]  /*0080*/  LDC.64 R2, c[0x0][0x388] ;  /* 0x0000e200ff027b82 */ /* 0x000e220000000a00 */
[----:B------:R-:W1:Y:S01]  /*0090*/  LDCU.64 UR6, c[0x0][0x358] ;  /* 0x00006b00ff0677ac */ /* 0x000e620008000a00 */
[----:B------:R-:W2:Y:S01]  /*00a0*/  LDCU UR5, c[0x0][0x394] ;  /* 0x00007280ff0577ac */ /* 0x000ea20008000800 */
[----:B0-----:R-:W-:-:S05]  /*00b0*/  IMAD.WIDE R2, R0, 0x4, R2 ;  /* 0x0000000400027825 */ /* 0x001fca00078e0202 */
[----:B-1----:R0:W5:Y:S01]  /*00c0*/  LDG.E R5, desc[UR6][R2.64] ;  /* 0x0000000602057981 */ /* 0x002162000c1e1900 */
[----:B--2---:R-:W-:-:S09]  /*00d0*/  UISETP.GE.AND UP0, UPT, UR5, 0x1, UPT ;  /* 0x000000010500788c */ /* 0x004fd2000bf06270 */
[----:B0-----:R-:W-:Y:S05]  /*00e0*/  BRA.U !UP0, `(.L_x_0) ;  /* 0x0000000508007547 */ /* 0x001fea000b800000 */
[----:B------:R-:W-:Y:S02]  /*00f0*/  UISETP.GE.U32.AND UP0, UPT, UR5, 0x4, UPT ;  /* 0x000000040500788c */ /* 0x000fe4000bf06070 */
[----:B------:R-:W-:-:S07]  /*0100*/  ULOP3.LUT UR4, UR5, 0x3, URZ, 0xc0, !UPT ;  /* 0x0000000305047892 */ /* 0x000fce000f8ec0ff */
[----:B------:R-:W-:Y:S05]  /*0110*/  BRA.U !UP0, `(.L_x_1) ;  /* 0x0000000108d47547 */ /* 0x000fea000b800000 */
[----:B------:R-:W-:-:S04]  /*0120*/  ULOP3.LUT UR5, UR5, 0x7ffffffc, URZ, 0xc0, !UPT ;  /* 0x7ffffffc05057892 */ /* 0x000fc8000f8ec0ff */
[----:B------:R-:W-:-:S04]  /*0130*/  UIADD3 UR5, UPT, UPT, -UR5, URZ, URZ ;  /* 0x000000ff05057290 */ /* 0x000fc8000fffe1ff */
[----:B------:R-:W-:-:S09]  /*0140*/  UISETP.GE.AND UP0, UPT, UR5, URZ, UPT ;  /* 0x000000ff0500728c */ /* 0x000fd2000bf06270 */
[----:B------:R-:W-:Y:S05]  /*0150*/  BRA.U UP0, `(.L_x_2) ;  /* 0x0000000100a47547 */ /* 0x000fea000b800000 */
[----:B------:R-:W-:Y:S02]  /*0160*/  UIADD3 UR8, UPT, UPT, -UR5, URZ, URZ ;  /* 0x000000ff05087290 */ /* 0x000fe4000fffe1ff */
[----:B------:R-:W-:Y:S02]  /*0170*/  UPLOP3.LUT UP0, UPT, UPT, UPT, UPT, 0x80, 0x8 ;  /* 0x000000000008789c */ /* 0x000fe40003f0f070 */
[----:B------:R-:W-:-:S09]  /*0180*/  UISETP.GT.AND UP1, UPT, UR8, 0xc, UPT ;  /* 0x0000000c0800788c */ /* 0x000fd2000bf24270 */
[----:B------:R-:W-:Y:S05]  /*0190*/  BRA.U !UP1, `(.L_x_3) ;  /* 0x0000000109547547 */ /* 0x000fea000b800000 */
[----:B------:R-:W-:Y:S01]  /*01a0*/  HFMA2 R2, -RZ, RZ, 1.875, 5.9604644775390625e-08 ;  /* 0x3f800001ff027431 */ /* 0x000fe200000001ff */
[----:B------:R-:W-:-:S11]  /*01b0*/  UPLOP3.LUT UP0, UPT, UPT, UPT, UPT, 0x40, 0x4 ;  /* 0x000000000004789c */ /* 0x000fd60003f0e870 */
.L_x_4:
[----:B-----5:R-:W-:Y:S01]  /*01c0*/  FFMA R5, R5, R2, 1.0000000116860974231e-07 ;  /* 0x33d6bf9505057423 */ /* 0x020fe20000000002 */
[----:B------:R-:W-:-:S03]  /*01d0*/  UIADD3 UR5, UPT, UPT, UR5, 0x10, URZ ;  /* 0x0000001005057890 */ /* 0x000fc6000fffe0ff */
[----:B------:R-:W-:Y:S01]  /*01e0*/  FFMA R5, R5, R2, 1.0000000116860974231e-07 ;  /* 0x33d6bf9505057423 */ /* 0x000fe20000000002 */
[----:B------:R-:W-:-:S03]  /*01f0*/  UISETP.GE.AND UP1, UPT, UR5, -0xc, UPT ;  /* 0xfffffff40500788c */ /* 0x000fc6000bf26270 */
[----:B------:R-:W-:-:S04]  /*0200*/  FFMA R5, R5, R2, 1.0000000116860974231e-07 ;  /* 0x33d6bf9505057423 */ /* 0x000fc80000000002 */
        /* <DEDUP_REMOVED lines=12> */
[----:B------:R-:W-:Y:S01]  /*02d0*/  FFMA R5, R5, R2, 1.0000000116860974231e-07 ;  /* 0x33d6bf9505057423 */ /* 0x000fe20000000002 */
[----:B------:R-:W-:Y:S06]  /*02e0*/  BRA.U !UP1, `(.L_x_4) ;  /* 0xfffffffd09b47547 */ /* 0x000fec000b83ffff */
.L_x_3:
[----:B------:R-:W-:-:S04]  /*02f0*/  UIADD3 UR8, UPT, UPT, -UR5, URZ, URZ ;  /* 0x000000ff05087290 */ /* 0x000fc8000fffe1ff */
[----:B------:R-:W-:-:S09]  /*0300*/  UISETP.GT.AND UP1, UPT, UR8, 0x4, UPT ;  /* 0x000000040800788c */ /* 0x000fd2000bf24270 */
[----:B------:R-:W-:Y:S05]  /*0310*/  BRA.U !UP1, `(.L_x_5) ;  /* 0x00000001092c7547 */ /* 0x000fea000b800000 */
[----:B------:R-:W-:Y:S01]  /*0320*/  MOV R2, 0x3f800001 ;  /* 0x3f80000100027802 */ /* 0x000fe20000000f00 */
[----:B------:R-:W-:Y:S02]  /*0330*/  UPLOP3.LUT UP0, UPT, UPT, UPT, UPT, 0x40, 0x4 ;  /* 0x000000000004789c */ /* 0x000fe40003f0e870 */
[----:B------:R-:W-:Y:S02]  /*0340*/  UIADD3 UR5, UPT, UPT, UR5, 0x8, URZ ;  /* 0x0000000805057890 */ /* 0x000fe4000fffe0ff */
[----:B-----5:R-:W-:-:S04]  /*0350*/  FFMA R5, R5, R2, 1.0000000116860974231e-07 ;  /* 0x33d6bf9505057423 */ /* 0x020fc80000000002 */
[----:B------:R-:W-:-:S04]  /*0360*/  FFMA R5, R5, R2, 1.0000000116860974231e-07 ;  /* 0x33d6bf9505057423 */ /* 0x000fc80000000002 */
[----:B------:R-:W-:-:S04]  /*0370*/  FFMA R5, R5, R2, 1.0000000116860974231e-07 ;  /* 0x33d6bf9505057423 */ /* 0x000fc80000000002 */
[----:B------:R-:W-:-:S04]  /*0380*/  FFMA R5, R5, R2, 1.0000000116860974231e-07 ;  /* 0x33d6bf9505057423 */ /* 0x000fc80000000002 */
[----:B------:R-:W-:-:S04]  /*0390*/  FFMA R5, R5, R2, 1.0000000116860974231e-07 ;  /* 0x33d6bf9505057423 */ /* 0x000fc80000000002 */
[----:B------:R-:W-:-:S04]  /*03a0*/  FFMA R5, R5, R2, 1.0000000116860974231e-07 ;  /* 0x33d6bf9505057423 */ /* 0x000fc80000000002 */
[----:B------:R-:W-:-:S04]  /*03b0*/  FFMA R5, R5, R2, 1.0000000116860974231e-07 ;  /* 0x33d6bf9505057423 */ /* 0x000fc80000000002 */
[----:B------:R-:W-:-:S07]  /*03c0*/  FFMA R5, R5, R2, 1.0000000116860974231e-07 ;  /* 0x33d6bf9505057423 */ /* 0x000fce0000000002 */
.L_x_5:
[----:B------:R-:W-:-:S09]  /*03d0*/  UISETP.NE.OR UP0, UPT, UR5, URZ, UP0 ;  /* 0x000000ff0500728c */ /* 0x000fd20008705670 */
[----:B------:R-:W-:Y:S05]  /*03e0*/  BRA.U !UP0, `(.L_x_1) ;  /* 0x0000000108207547 */ /* 0x000fea000b800000 */
.L_x_2:
[----:B------:R-:W-:-:S07]  /*03f0*/  HFMA2 R2, -RZ, RZ, 1.875, 5.9604644775390625e-08 ;  /* 0x3f800001ff027431 */ /* 0x000fce00000001ff */
.L_x_6:
[----:B------:R-:W-:Y:S01]  /*0400*/  UIADD3 UR5, UPT, UPT, UR5, 0x4, URZ ;  /* 0x0000000405057890 */ /* 0x000fe2000fffe0ff */
[----:B-----5:R-:W-:-:S03]  /*0410*/  FFMA R5, R5, R2, 1.0000000116860974231e-07 ;  /* 0x33d6bf9505057423 */ /* 0x020fc60000000002 */
[----:B------:R-:W-:Y:S01]  /*0420*/  UISETP.NE.AND UP0, UPT, UR5, URZ, UPT ;  /* 0x000000ff0500728c */ /* 0x000fe2000bf05270 */
[----:B------:R-:W-:-:S04]  /*0430*/  FFMA R5, R5, R2, 1.0000000116860974231e-07 ;  /* 0x33d6bf9505057423 */ /* 0x000fc80000000002 */
[----:B------:R-:W-:-:S04]  /*0440*/  FFMA R5, R5, R2, 1.0000000116860974231e-07 ;  /* 0x33d6bf9505057423 */ /* 0x000fc80000000002 */
[----:B------:R-:W-:Y:S01]  /*0450*/  FFMA R5, R5, R2, 1.0000000116860974231e-07 ;  /* 0x33d6bf9505057423 */ /* 0x000fe20000000002 */
[----:B------:R-:W-:Y:S06]  /*0460*/  BRA.U UP0, `(.L_x_6) ;  /* 0xfffffffd00e47547 */ /* 0x000fec000b83ffff */
.L_x_1:
[----:B------:R-:W-:-:S09]  /*0470*/  UISETP.NE.AND UP0, UPT, UR4, URZ, UPT ;  /* 0x000000ff0400728c */ /* 0x000fd2000bf05270 */
[----:B------:R-:W-:Y:S05]  /*0480*/  BRA.U !UP0, `(.L_x_0) ;  /* 0x0000000108187547 */ /* 0x000fea000b800000 */
[----:B------:R-:W-:Y:S01]  /*0490*/  MOV R2, 0x3f800001 ;  /* 0x3f80000100027802 */ /* 0x000fe20000000f00 */
[----:B------:R-:W-:-:S12]  /*04a0*/  UIADD3 UR4, UPT, UPT, -UR4, URZ, URZ ;  /* 0x000000ff04047290 */ /* 0x000fd8000fffe1ff */
.L_x_7:
[----:B------:R-:W-:Y:S01]  /*04b0*/  UIADD3 UR4, UPT, UPT, UR4, 0x1, URZ ;  /* 0x0000000104047890 */ /* 0x000fe2000fffe0ff */
[----:B-----5:R-:W-:-:S03]  /*04c0*/  FFMA R5, R5, R2, 1.0000000116860974231e-07 ;  /* 0x33d6bf9505057423 */ /* 0x020fc60000000002 */
[----:B------:R-:W-:-:S09]  /*04d0*/  UISETP.NE.AND UP0, UPT, UR4, URZ, UPT ;  /* 0x000000ff0400728c */ /* 0x000fd2000bf05270 */
[----:B------:R-:W-:Y:S05]  /*04e0*/  BRA.U UP0, `(.L_x_7) ;  /* 0xfffffffd00f07547 */ /* 0x000fea000b83ffff */
.L_x_0:
[----:B------:R-:W0:Y:S02]  /*04f0*/  LDC.64 R2, c[0x0][0x380] ;  /* 0x0000e000ff027b82 */ /* 0x000e240000000a00 */
[----:B0-----:R-:W-:-:S05]  /*0500*/  IMAD.WIDE R2, R0, 0x4, R2 ;  /* 0x0000000400027825 */ /* 0x001fca00078e0202 */
[----:B-----5:R-:W-:Y:S01]  /*0510*/  STG.E desc[UR6][R2.64], R5 ;  /* 0x0000000502007986 */ /* 0x020fe2000c101906 */
[----:B------:R-:W-:Y:S05]  /*0520*/  EXIT ;  /* 0x000000000000794d */ /* 0x000fea0003800000 */
.L_x_8:
[----:B------:R-:W-:-:S00]  /*0530*/  BRA `(.L_x_8) ;  /* 0xfffffffc00fc7947 */ /* 0x000fc0000383ffff */
[----:B------:R-:W-:-:S00]  /*0540*/  NOP ;  /* 0x0000000000007918 */ /* 0x000fc00000000000 */
        /* <DEDUP_REMOVED lines=11> */
.L_x_9:


//--------------------- .nv.shared.reserved.0     --------------------------
	.section	.nv.shared.reserved.0,"aw",@nobits
	.weak		__nv_reservedSMEM_offset_0_alias
	.size		__nv_reservedSMEM_offset_0_alias, 0, 64
	.other		__nv_reservedSMEM_offset_0_alias,@"STO_CUDA_RESERVED_SHARED STV_DEFAULT"
__nv_reservedSMEM_offset_0_alias:
	.zero		0
	.zero		64


//--------------------- .nv.constant0._Z14compute_kernelPfPKfii --------------------------
	.section	.nv.constant0._Z14compute_kernelPfPKfii,"a",@progbits
	.sectionflags	@""
	.align	4
.nv.constant0._Z14compute_kernelPfPKfii:
	.zero		920


//--------------------- SYMBOLS --------------------------

	.type		.nv.reservedSmem.offset0,@object
	.size		.nv.reservedSmem.offset0,0x4
